//
// Generated by NVIDIA NVVM Compiler
//
// Compiler Build ID: CL-36424714
// Cuda compilation tools, release 13.0, V13.0.88
// Based on NVVM 20.0.0
//

.version 9.0
.target sm_100
.address_size 64

	// .globl	_Z5euleriiiffffPfS_S_

.visible .entry _Z5euleriiiffffPfS_S_(
	.param .u32 _Z5euleriiiffffPfS_S__param_0,
	.param .u32 _Z5euleriiiffffPfS_S__param_1,
	.param .u32 _Z5euleriiiffffPfS_S__param_2,
	.param .f32 _Z5euleriiiffffPfS_S__param_3,
	.param .f32 _Z5euleriiiffffPfS_S__param_4,
	.param .f32 _Z5euleriiiffffPfS_S__param_5,
	.param .f32 _Z5euleriiiffffPfS_S__param_6,
	.param .u64 .ptr .align 1 _Z5euleriiiffffPfS_S__param_7,
	.param .u64 .ptr .align 1 _Z5euleriiiffffPfS_S__param_8,
	.param .u64 .ptr .align 1 _Z5euleriiiffffPfS_S__param_9
)
{
	.reg .pred 	%p<6>;
	.reg .b32 	%r<32>;
	.reg .b32 	%f<32>;
	.reg .b64 	%rd<25>;

	ld.param.u32 	%r4, [_Z5euleriiiffffPfS_S__param_0];
	ld.param.u32 	%r6, [_Z5euleriiiffffPfS_S__param_1];
	ld.param.u32 	%r7, [_Z5euleriiiffffPfS_S__param_2];
	ld.param.f32 	%f1, [_Z5euleriiiffffPfS_S__param_3];
	ld.param.f32 	%f2, [_Z5euleriiiffffPfS_S__param_4];
	ld.param.f32 	%f3, [_Z5euleriiiffffPfS_S__param_5];
	ld.param.f32 	%f4, [_Z5euleriiiffffPfS_S__param_6];
	ld.param.u64 	%rd1, [_Z5euleriiiffffPfS_S__param_7];
	ld.param.u64 	%rd2, [_Z5euleriiiffffPfS_S__param_8];
	ld.param.u64 	%rd3, [_Z5euleriiiffffPfS_S__param_9];
	mov.u32 	%r8, %ctaid.x;
	mov.u32 	%r9, %ntid.x;
	mov.u32 	%r10, %tid.x;
	mad.lo.s32 	%r1, %r8, %r9, %r10;
	mov.u32 	%r11, %ctaid.y;
	mov.u32 	%r12, %ntid.y;
	mov.u32 	%r13, %tid.y;
	mad.lo.s32 	%r14, %r11, %r12, %r13;
	mov.u32 	%r15, %ctaid.z;
	mov.u32 	%r16, %ntid.z;
	mov.u32 	%r17, %tid.z;
	mad.lo.s32 	%r3, %r15, %r16, %r17;
	setp.ge.s32 	%p1, %r1, %r4;
	setp.ge.s32 	%p2, %r14, %r6;
	or.pred  	%p3, %p1, %p2;
	setp.ge.s32 	%p4, %r3, %r7;
	or.pred  	%p5, %p3, %p4;
	@%p5 bra 	$L__BB0_2;
	cvta.to.global.u64 	%rd4, %rd1;
	cvta.to.global.u64 	%rd5, %rd2;
	cvta.to.global.u64 	%rd6, %rd3;
	mul.lo.s32 	%r18, %r6, %r3;
	add.s32 	%r19, %r18, %r14;
	mul.lo.s32 	%r20, %r19, %r4;
	add.s32 	%r21, %r20, %r1;
	cvt.s64.s32 	%rd7, %r20;
	cvt.s64.s32 	%rd8, %r1;
	add.s64 	%rd9, %rd8, %rd7;
	shl.b64 	%rd10, %rd9, 2;
	add.s64 	%rd11, %rd4, %rd10;
	ld.global.f32 	%f5, [%rd11+4];
	ld.global.f32 	%f6, [%rd11+-4];
	sub.f32 	%f7, %f5, %f6;
	add.f32 	%f8, %f2, %f2;
	div.rn.f32 	%f9, %f7, %f8;
	add.s32 	%r22, %r21, %r4;
	mul.wide.s32 	%rd12, %r22, 4;
	add.s64 	%rd13, %rd5, %rd12;
	ld.global.f32 	%f10, [%rd13];
	add.s32 	%r23, %r19, -1;
	mad.lo.s32 	%r24, %r23, %r4, %r1;
	mul.wide.s32 	%rd14, %r24, 4;
	add.s64 	%rd15, %rd5, %rd14;
	ld.global.f32 	%f11, [%rd15];
	sub.f32 	%f12, %f10, %f11;
	add.f32 	%f13, %f3, %f3;
	div.rn.f32 	%f14, %f12, %f13;
	add.s32 	%r25, %r18, %r6;
	add.s32 	%r26, %r19, %r6;
	mad.lo.s32 	%r27, %r26, %r4, %r1;
	mul.wide.s32 	%rd16, %r27, 4;
	add.s64 	%rd17, %rd6, %rd16;
	ld.global.f32 	%f15, [%rd17];
	shl.b32 	%r28, %r6, 1;
	sub.s32 	%r29, %r25, %r28;
	add.s32 	%r30, %r29, %r14;
	mad.lo.s32 	%r31, %r30, %r4, %r1;
	mul.wide.s32 	%rd18, %r31, 4;
	add.s64 	%rd19, %rd6, %rd18;
	ld.global.f32 	%f16, [%rd19];
	sub.f32 	%f17, %f15, %f16;
	add.f32 	%f18, %f4, %f4;
	div.rn.f32 	%f19, %f17, %f18;
	mul.wide.s32 	%rd20, %r21, 4;
	add.s64 	%rd21, %rd4, %rd20;
	ld.global.f32 	%f20, [%rd21];
	mul.wide.s32 	%rd22, %r4, 4;
	add.s64 	%rd23, %rd15, %rd22;
	ld.global.f32 	%f21, [%rd23];
	mul.f32 	%f22, %f14, %f21;
	fma.rn.f32 	%f23, %f9, %f20, %f22;
	add.s64 	%rd24, %rd6, %rd20;
	ld.global.f32 	%f24, [%rd24];
	fma.rn.f32 	%f25, %f19, %f24, %f23;
	mul.f32 	%f26, %f1, %f25;
	sub.f32 	%f27, %f20, %f26;
	st.global.f32 	[%rd21], %f27;
	ld.global.f32 	%f28, [%rd23];
	sub.f32 	%f29, %f28, %f26;
	st.global.f32 	[%rd23], %f29;
	ld.global.f32 	%f30, [%rd24];
	sub.f32 	%f31, %f30, %f26;
	st.global.f32 	[%rd24], %f31;
$L__BB0_2:
	ret;

}


// ===== COMPILED SASS (sm_100) =====

	.target	sm_100

	.elftype	@"ET_EXEC"


//--------------------- .note.nv.tkinfo           --------------------------
	.section	.note.nv.tkinfo,"",@"SHT_NOTE"
	.sectionflags	@"SHF_NOTE_NV_TKINFO"
	.tkinfo
        /*0018*/ 	.word	0x00000002
        /*0030*/ 	.string	""
        /*0030*/ 	.string	"ptxas"
        /*0030*/ 	.string	"Cuda compilation tools, release 13.0, V13.0.88"
        /*0030*/ 	.string	"Build cuda_13.0.r13.0/compiler.36424714_0"
        /*0030*/ 	.string	"-arch sm_100 -m 64 "



//--------------------- .note.nv.cuinfo           --------------------------
	.section	.note.nv.cuinfo,"",@"SHT_NOTE"
	.sectionflags	@"SHF_NOTE_NV_CUINFO"
        /*0018*/ 	.short	0x0002
        /*001a*/ 	.short	0x0064
        /*001c*/ 	.short	0x0082
	.zero		2


//--------------------- .nv.info                  --------------------------
	.section	.nv.info,"",@"SHT_CUDA_INFO"
	.align	4


	//----- nvinfo : EIATTR_REGCOUNT
	.align		4
        /*0000*/ 	.byte	0x04, 0x2f
        /*0002*/ 	.short	(.L_1 - .L_0)
	.align		4
.L_0:
        /*0004*/ 	.word	index@(_Z5euleriiiffffPfS_S_)
        /*0008*/ 	.word	0x00000016


	//----- nvinfo : EIATTR_FRAME_SIZE
	.align		4
.L_1:
        /*000c*/ 	.byte	0x04, 0x11
        /*000e*/ 	.short	(.L_3 - .L_2)
	.align		4
.L_2:
        /*0010*/ 	.word	index@($__internal_0_$__cuda_sm3x_div_rn_noftz_f32_slowpath)
        /*0014*/ 	.word	0x00000000


	//----- nvinfo : EIATTR_FRAME_SIZE
	.align		4
.L_3:
        /*0018*/ 	.byte	0x04, 0x11
        /*001a*/ 	.short	(.L_5 - .L_4)
	.align		4
.L_4:
        /*001c*/ 	.word	index@(_Z5euleriiiffffPfS_S_)
        /*0020*/ 	.word	0x00000000


	//----- nvinfo : EIATTR_MIN_STACK_SIZE
	.align		4
.L_5:
        /*0024*/ 	.byte	0x04, 0x12
        /*0026*/ 	.short	(.L_7 - .L_6)
	.align		4
.L_6:
        /*0028*/ 	.word	index@(_Z5euleriiiffffPfS_S_)
        /*002c*/ 	.word	0x00000000
.L_7:


//--------------------- .nv.compat                --------------------------
	.section	.nv.compat,"",@"SHT_CUDA_COMPAT_INFO"
	.align	4
        /*0000*/ 	.byte	0x02, 0x09, 0x00, 0x00, 0x02, 0x02, 0x01, 0x00, 0x02, 0x05, 0x05, 0x00, 0x03, 0x07, 0x01, 0x01
        /*0010*/ 	.byte	0x02, 0x03, 0x00, 0x00, 0x02, 0x06, 0x01, 0x00, 0x04, 0x0b, 0x08, 0x00, 0x01, 0x00, 0x00, 0x00
        /*0020*/ 	.byte	0x00, 0x00, 0x00, 0x00


//--------------------- .nv.info._Z5euleriiiffffPfS_S_ --------------------------
	.section	.nv.info._Z5euleriiiffffPfS_S_,"",@"SHT_CUDA_INFO"
	.sectionflags	@""
	.align	4


	//----- nvinfo : EIATTR_CUDA_API_VERSION
	.align		4
        /*0000*/ 	.byte	0x04, 0x37
        /*0002*/ 	.short	(.L_9 - .L_8)
.L_8:
        /*0004*/ 	.word	0x00000082


	//----- nvinfo : EIATTR_KPARAM_INFO
	.align		4
.L_9:
        /*0008*/ 	.byte	0x04, 0x17
        /*000a*/ 	.short	(.L_11 - .L_10)
.L_10:
        /*000c*/ 	.word	0x00000000
        /*0010*/ 	.short	0x0009
        /*0012*/ 	.short	0x0030
        /*0014*/ 	.byte	0x00, 0xf5, 0x21, 0x00


	//----- nvinfo : EIATTR_KPARAM_INFO
	.align		4
.L_11:
        /*0018*/ 	.byte	0x04, 0x17
        /*001a*/ 	.short	(.L_13 - .L_12)
.L_12:
        /*001c*/ 	.word	0x00000000
        /*0020*/ 	.short	0x0008
        /*0022*/ 	.short	0x0028
        /*0024*/ 	.byte	0x00, 0xf5, 0x21, 0x00


	//----- nvinfo : EIATTR_KPARAM_INFO
	.align		4
.L_13:
        /*0028*/ 	.byte	0x04, 0x17
        /*002a*/ 	.short	(.L_15 - .L_14)
.L_14:
        /*002c*/ 	.word	0x00000000
        /*0030*/ 	.short	0x0007
        /*0032*/ 	.short	0x0020
        /*0034*/ 	.byte	0x00, 0xf5, 0x21, 0x00


	//----- nvinfo : EIATTR_KPARAM_INFO
	.align		4
.L_15:
        /*0038*/ 	.byte	0x04, 0x17
        /*003a*/ 	.short	(.L_17 - .L_16)
.L_16:
        /*003c*/ 	.word	0x00000000
        /*0040*/ 	.short	0x0006
        /*0042*/ 	.short	0x0018
        /*0044*/ 	.byte	0x00, 0xf0, 0x11, 0x00


	//----- nvinfo : EIATTR_KPARAM_INFO
	.align		4
.L_17:
        /*0048*/ 	.byte	0x04, 0x17
        /*004a*/ 	.short	(.L_19 - .L_18)
.L_18:
        /*004c*/ 	.word	0x00000000
        /*0050*/ 	.short	0x0005
        /*0052*/ 	.short	0x0014
        /*0054*/ 	.byte	0x00, 0xf0, 0x11, 0x00


	//----- nvinfo : EIATTR_KPARAM_INFO
	.align		4
.L_19:
        /*0058*/ 	.byte	0x04, 0x17
        /*005a*/ 	.short	(.L_21 - .L_20)
.L_20:
        /*005c*/ 	.word	0x00000000
        /*0060*/ 	.short	0x0004
        /*0062*/ 	.short	0x0010
        /*0064*/ 	.byte	0x00, 0xf0, 0x11, 0x00


	//----- nvinfo : EIATTR_KPARAM_INFO
	.align		4
.L_21:
        /*0068*/ 	.byte	0x04, 0x17
        /*006a*/ 	.short	(.L_23 - .L_22)
.L_22:
        /*006c*/ 	.word	0x00000000
        /*0070*/ 	.short	0x0003
        /*0072*/ 	.short	0x000c
        /*0074*/ 	.byte	0x00, 0xf0, 0x11, 0x00


	//----- nvinfo : EIATTR_KPARAM_INFO
	.align		4
.L_23:
        /*0078*/ 	.byte	0x04, 0x17
        /*007a*/ 	.short	(.L_25 - .L_24)
.L_24:
        /*007c*/ 	.word	0x00000000
        /*0080*/ 	.short	0x0002
        /*0082*/ 	.short	0x0008
        /*0084*/ 	.byte	0x00, 0xf0, 0x11, 0x00


	//----- nvinfo : EIATTR_KPARAM_INFO
	.align		4
.L_25:
        /*0088*/ 	.byte	0x04, 0x17
        /*008a*/ 	.short	(.L_27 - .L_26)
.L_26:
        /*008c*/ 	.word	0x00000000
        /*0090*/ 	.short	0x0001
        /*0092*/ 	.short	0x0004
        /*0094*/ 	.byte	0x00, 0xf0, 0x11, 0x00


	//----- nvinfo : EIATTR_KPARAM_INFO
	.align		4
.L_27:
        /*0098*/ 	.byte	0x04, 0x17
        /*009a*/ 	.short	(.L_29 - .L_28)
.L_28:
        /*009c*/ 	.word	0x00000000
        /*00a0*/ 	.short	0x0000
        /*00a2*/ 	.short	0x0000
        /*00a4*/ 	.byte	0x00, 0xf0, 0x11, 0x00


	//----- nvinfo : EIATTR_SPARSE_MMA_MASK
	.align		4
.L_29:
        /*00a8*/ 	.byte	0x03, 0x50
        /*00aa*/ 	.short	0x0000


	//----- nvinfo : EIATTR_MAXREG_COUNT
	.align		4
        /*00ac*/ 	.byte	0x03, 0x1b
        /*00ae*/ 	.short	0x00ff


	//----- nvinfo : EIATTR_MERCURY_ISA_VERSION
	.align		4
        /*00b0*/ 	.byte	0x03, 0x5f
        /*00b2*/ 	.short	0x0101


	//----- nvinfo : EIATTR_VRC_CTA_INIT_COUNT
	.align		4
        /*00b4*/ 	.byte	0x02, 0x4a
	.zero		1
	.zero		1


	//----- nvinfo : EIATTR_EXIT_INSTR_OFFSETS
	.align		4
        /*00b8*/ 	.byte	0x04, 0x1c
        /*00ba*/ 	.short	(.L_31 - .L_30)


	//   ....[0]....
.L_30:
        /*00bc*/ 	.word	0x00000120


	//   ....[1]....
        /*00c0*/ 	.word	0x000007c0


	//----- nvinfo : EIATTR_CRS_STACK_SIZE
	.align		4
.L_31:
        /*00c4*/ 	.byte	0x04, 0x1e
        /*00c6*/ 	.short	(.L_33 - .L_32)
.L_32:
        /*00c8*/ 	.word	0x00000000


	//----- nvinfo : EIATTR_CBANK_PARAM_SIZE
	.align		4
.L_33:
        /*00cc*/ 	.byte	0x03, 0x19
        /*00ce*/ 	.short	0x0038


	//----- nvinfo : EIATTR_PARAM_CBANK
	.align		4
        /*00d0*/ 	.byte	0x04, 0x0a
        /*00d2*/ 	.short	(.L_35 - .L_34)
	.align		4
.L_34:
        /*00d4*/ 	.word	index@(.nv.constant0._Z5euleriiiffffPfS_S_)
        /*00d8*/ 	.short	0x0380
        /*00da*/ 	.short	0x0038


	//----- nvinfo : EIATTR_SW_WAR
	.align		4
.L_35:
        /*00dc*/ 	.byte	0x04, 0x36
        /*00de*/ 	.short	(.L_37 - .L_36)
.L_36:
        /*00e0*/ 	.word	0x00000008
.L_37:


//--------------------- .nv.callgraph             --------------------------
	.section	.nv.callgraph,"",@"SHT_CUDA_CALLGRAPH"
	.align	4
	.sectionentsize	8
	.align		4
        /*0000*/ 	.word	0x00000000
	.align		4
        /*0004*/ 	.word	0xffffffff
	.align		4
        /*0008*/ 	.word	0x00000000
	.align		4
        /*000c*/ 	.word	0xfffffffe
	.align		4
        /*0010*/ 	.word	0x00000000
	.align		4
        /*0014*/ 	.word	0xfffffffd
	.align		4
        /*0018*/ 	.word	0x00000000
	.align		4
        /*001c*/ 	.word	0xfffffffc


//--------------------- .text._Z5euleriiiffffPfS_S_ --------------------------
	.section	.text._Z5euleriiiffffPfS_S_,"ax",@progbits
	.align	128
        .global         _Z5euleriiiffffPfS_S_
        .type           _Z5euleriiiffffPfS_S_,@function
        .size           _Z5euleriiiffffPfS_S_,(.L_x_18 - _Z5euleriiiffffPfS_S_)
        .other          _Z5euleriiiffffPfS_S_,@"STO_CUDA_ENTRY STV_DEFAULT"
_Z5euleriiiffffPfS_S_:
.text._Z5euleriiiffffPfS_S_:
[----:B------:R-:W-:Y:S01]  /*0000*/  LDC R1, c[0x0][0x37c] ;  /* 0x0000df00ff017b82 */ /* 0x000fe20000000800 */
[----:B------:R-:W0:Y:S07]  /*0010*/  S2R R3, SR_TID.Y ;  /* 0x0000000000037919 */ /* 0x000e2e0000002200 */
[----:B------:R-:W1:Y:S01]  /*0020*/  LDC R9, c[0x0][0x360] ;  /* 0x0000d800ff097b82 */ /* 0x000e620000000800 */
[----:B------:R-:W2:Y:S01]  /*0030*/  LDCU.64 UR8, c[0x0][0x380] ;  /* 0x00007000ff0877ac */ /* 0x000ea20008000a00 */
[----:B------:R-:W1:Y:S01]  /*0040*/  S2R R0, SR_TID.X ;  /* 0x0000000000007919 */ /* 0x000e620000002100 */
[----:B------:R-:W3:Y:S01]  /*0050*/  LDCU UR7, c[0x0][0x388] ;  /* 0x00007100ff0777ac */ /* 0x000ee20008000800 */
[----:B------:R-:W4:Y:S04]  /*0060*/  S2R R5, SR_TID.Z ;  /* 0x0000000000057919 */ /* 0x000f280000002300 */
[----:B------:R-:W0:Y:S08]  /*0070*/  S2UR UR5, SR_CTAID.Y ;  /* 0x00000000000579c3 */ /* 0x000e300000002600 */
[----:B------:R-:W0:Y:S08]  /*0080*/  LDC R8, c[0x0][0x364] ;  /* 0x0000d900ff087b82 */ /* 0x000e300000000800 */
[----:B------:R-:W1:Y:S08]  /*0090*/  S2UR UR4, SR_CTAID.X ;  /* 0x00000000000479c3 */ /* 0x000e700000002500 */
[----:B------:R-:W4:Y:S08]  /*00a0*/  S2UR UR6, SR_CTAID.Z ;  /* 0x00000000000679c3 */ /* 0x000f300000002700 */
[----:B------:R-:W4:Y:S01]  /*00b0*/  LDC R10, c[0x0][0x368] ;  /* 0x0000da00ff0a7b82 */ /* 0x000f220000000800 */
[----:B0-----:R-:W-:-:S05]  /*00c0*/  IMAD R8, R8, UR5, R3 ;  /* 0x0000000508087c24 */ /* 0x001fca000f8e0203 */
[----:B--2---:R-:W-:Y:S01]  /*00d0*/  ISETP.GE.AND P0, PT, R8, UR9, PT ;  /* 0x0000000908007c0c */ /* 0x004fe2000bf06270 */
[----:B-1----:R-:W-:-:S05]  /*00e0*/  IMAD R9, R9, UR4, R0 ;  /* 0x0000000409097c24 */ /* 0x002fca000f8e0200 */
[----:B------:R-:W-:Y:S01]  /*00f0*/  ISETP.GE.OR P0, PT, R9, UR8, P0 ;  /* 0x0000000809007c0c */ /* 0x000fe20008706670 */
[----:B----4-:R-:W-:-:S05]  /*0100*/  IMAD R10, R10, UR6, R5 ;  /* 0x000000060a0a7c24 */ /* 0x010fca000f8e0205 */
[----:B---3--:R-:W-:-:S13]  /*0110*/  ISETP.GE.OR P0, PT, R10, UR7, P0 ;  /* 0x000000070a007c0c */ /* 0x008fda0008706670 */
[----:B------:R-:W-:Y:S05]  /*0120*/  @P0 EXIT ;  /* 0x000000000000094d */ /* 0x000fea0003800000 */
[----:B------:R-:W0:Y:S01]  /*0130*/  LDCU.64 UR6, c[0x0][0x3a0] ;  /* 0x00007400ff0677ac */ /* 0x000e220008000a00 */
[----:B------:R-:W-:Y:S01]  /*0140*/  IMAD R12, R10, UR9, R8 ;  /* 0x000000090a0c7c24 */ /* 0x000fe2000f8e0208 */
[----:B------:R-:W-:Y:S01]  /*0150*/  SHF.R.S32.HI R3, RZ, 0x1f, R9 ;  /* 0x0000001fff037819 */ /* 0x000fe20000011409 */
[----:B------:R-:W1:Y:S01]  /*0160*/  LDC R7, c[0x0][0x390] ;  /* 0x0000e400ff077b82 */ /* 0x000e620000000800 */
[----:B------:R-:W2:Y:S01]  /*0170*/  LDCU.64 UR4, c[0x0][0x358] ;  /* 0x00006b00ff0477ac */ /* 0x000ea20008000a00 */
[----:B------:R-:W-:-:S05]  /*0180*/  IMAD R6, R12, UR8, RZ ;  /* 0x000000080c067c24 */ /* 0x000fca000f8e02ff */
[----:B------:R-:W-:-:S04]  /*0190*/  IADD3 R0, P0, PT, R9, R6, RZ ;  /* 0x0000000609007210 */ /* 0x000fc80007f1e0ff */
[----:B------:R-:W-:Y:S02]  /*01a0*/  LEA.HI.X.SX32 R3, R6, R3, 0x1, P0 ;  /* 0x0000000306037211 */ /* 0x000fe400000f0eff */
[----:B0-----:R-:W-:-:S04]  /*01b0*/  LEA R2, P0, R0, UR6, 0x2 ;  /* 0x0000000600027c11 */ /* 0x001fc8000f8010ff */
[----:B------:R-:W-:-:S05]  /*01c0*/  LEA.HI.X R3, R0, UR7, R3, 0x2, P0 ;  /* 0x0000000700037c11 */ /* 0x000fca00080f1403 */
[----:B--2---:R-:W2:Y:S04]  /*01d0*/  LDG.E R0, desc[UR4][R2.64+0x4] ;  /* 0x0000040402007981 */ /* 0x004ea8000c1e1900 */
[----:B------:R-:W2:Y:S01]  /*01e0*/  LDG.E R5, desc[UR4][R2.64+-0x4] ;  /* 0xfffffc0402057981 */ /* 0x000ea2000c1e1900 */
[----:B-1----:R-:W-:Y:S01]  /*01f0*/  FADD R7, R7, R7 ;  /* 0x0000000707077221 */ /* 0x002fe20000000000 */
[----:B------:R-:W-:Y:S01]  /*0200*/  BSSY.RECONVERGENT B0, `(.L_x_0) ;  /* 0x000000f000007945 */ /* 0x000fe20003800200 */
[----:B------:R-:W-:Y:S02]  /*0210*/  IMAD.IADD R6, R9, 0x1, R6 ;  /* 0x0000000109067824 */ /* 0x000fe400078e0206 */
[----:B------:R-:W0:Y:S02]  /*0220*/  MUFU.RCP R4, R7 ;  /* 0x0000000700047308 */ /* 0x000e240000001000 */
[----:B0-----:R-:W-:-:S04]  /*0230*/  FFMA R11, -R7, R4, 1 ;  /* 0x3f800000070b7423 */ /* 0x001fc80000000104 */
[----:B------:R-:W-:Y:S01]  /*0240*/  FFMA R11, R4, R11, R4 ;  /* 0x0000000b040b7223 */ /* 0x000fe20000000004 */
[----:B--2---:R-:W-:-:S04]  /*0250*/  FADD R0, R0, -R5 ;  /* 0x8000000500007221 */ /* 0x004fc80000000000 */
[----:B------:R-:W0:Y:S01]  /*0260*/  FCHK P0, R0, R7 ;  /* 0x0000000700007302 */ /* 0x000e220000000000 */
[----:B------:R-:W-:-:S04]  /*0270*/  FFMA R4, R0, R11, RZ ;  /* 0x0000000b00047223 */ /* 0x000fc800000000ff */
[----:B------:R-:W-:-:S04]  /*0280*/  FFMA R5, -R7, R4, R0 ;  /* 0x0000000407057223 */ /* 0x000fc80000000100 */
[----:B------:R-:W-:Y:S01]  /*0290*/  FFMA R2, R11, R5, R4 ;  /* 0x000000050b027223 */ /* 0x000fe20000000004 */
[----:B0-----:R-:W-:Y:S06]  /*02a0*/  @!P0 BRA `(.L_x_1) ;  /* 0x0000000000108947 */ /* 0x001fec0003800000 */
[----:B------:R-:W-:Y:S01]  /*02b0*/  IMAD.MOV.U32 R3, RZ, RZ, R7 ;  /* 0x000000ffff037224 */ /* 0x000fe200078e0007 */
[----:B------:R-:W-:-:S07]  /*02c0*/  MOV R14, 0x2e0 ;  /* 0x000002e0000e7802 */ /* 0x000fce0000000f00 */
[----:B------:R-:W-:Y:S05]  /*02d0*/  CALL.REL.NOINC `($__internal_0_$__cuda_sm3x_div_rn_noftz_f32_slowpath) ;  /* 0x00000004003c7944 */ /* 0x000fea0003c00000 */
[----:B------:R-:W-:-:S07]  /*02e0*/  MOV R2, R0 ;  /* 0x0000000000027202 */ /* 0x000fce0000000f00 */
.L_x_1:
[----:B------:R-:W-:Y:S05]  /*02f0*/  BSYNC.RECONVERGENT B0 ;  /* 0x0000000000007941 */ /* 0x000fea0003800200 */
.L_x_0:
[----:B------:R-:W0:Y:S01]  /*0300*/  LDC.64 R4, c[0x0][0x3a8] ;  /* 0x0000ea00ff047b82 */ /* 0x000e220000000a00 */
[----:B------:R-:W1:Y:S01]  /*0310*/  LDCU UR6, c[0x0][0x380] ;  /* 0x00007000ff0677ac */ /* 0x000e620008000800 */
[----:B------:R-:W-:-:S06]  /*0320*/  VIADD R0, R12, 0xffffffff ;  /* 0xffffffff0c007836 */ /* 0x000fcc0000000000 */
[----:B------:R-:W2:Y:S01]  /*0330*/  LDC R11, c[0x0][0x394] ;  /* 0x0000e500ff0b7b82 */ /* 0x000ea20000000800 */
[----:B-1----:R-:W-:Y:S01]  /*0340*/  IADD3 R15, PT, PT, R6, UR6, RZ ;  /* 0x00000006060f7c10 */ /* 0x002fe2000fffe0ff */
[----:B------:R-:W-:-:S04]  /*0350*/  IMAD R3, R0, UR6, R9 ;  /* 0x0000000600037c24 */ /* 0x000fc8000f8e0209 */
[----:B0-----:R-:W-:-:S04]  /*0360*/  IMAD.WIDE R14, R15, 0x4, R4 ;  /* 0x000000040f0e7825 */ /* 0x001fc800078e0204 */
[----:B------:R-:W-:Y:S01]  /*0370*/  IMAD.WIDE R4, R3, 0x4, R4 ;  /* 0x0000000403047825 */ /* 0x000fe200078e0204 */
[----:B------:R-:W3:Y:S04]  /*0380*/  LDG.E R0, desc[UR4][R14.64] ;  /* 0x000000040e007981 */ /* 0x000ee8000c1e1900 */
[----:B------:R-:W3:Y:S01]  /*0390*/  LDG.E R3, desc[UR4][R4.64] ;  /* 0x0000000404037981 */ /* 0x000ee2000c1e1900 */
[----:B--2---:R-:W-:Y:S01]  /*03a0*/  FADD R11, R11, R11 ;  /* 0x0000000b0b0b7221 */ /* 0x004fe20000000000 */
[----:B------:R-:W-:Y:S03]  /*03b0*/  BSSY.RECONVERGENT B0, `(.L_x_2) ;  /* 0x000000e000007945 */ /* 0x000fe60003800200 */
[----:B------:R-:W0:Y:S02]  /*03c0*/  MUFU.RCP R16, R11 ;  /* 0x0000000b00107308 */ /* 0x000e240000001000 */
[----:B0-----:R-:W-:-:S04]  /*03d0*/  FFMA R7, -R11, R16, 1 ;  /* 0x3f8000000b077423 */ /* 0x001fc80000000110 */
[----:B------:R-:W-:Y:S01]  /*03e0*/  FFMA R7, R16, R7, R16 ;  /* 0x0000000710077223 */ /* 0x000fe20000000010 */
[----:B---3--:R-:W-:-:S04]  /*03f0*/  FADD R0, R0, -R3 ;  /* 0x8000000300007221 */ /* 0x008fc80000000000 */
        /* <DEDUP_REMOVED lines=9> */
.L_x_3:
[----:B------:R-:W-:Y:S05]  /*0490*/  BSYNC.RECONVERGENT B0 ;  /* 0x0000000000007941 */ /* 0x000fea0003800200 */
.L_x_2:
[----:B------:R-:W0:Y:S08]  /*04a0*/  LDC.64 R16, c[0x0][0x380] ;  /* 0x0000e000ff107b82 */ /* 0x000e300000000a00 */
[----:B------:R-:W1:Y:S01]  /*04b0*/  LDC.64 R14, c[0x0][0x3b0] ;  /* 0x0000ec00ff0e7b82 */ /* 0x000e620000000a00 */
[--C-:B0-----:R-:W-:Y:S02]  /*04c0*/  IMAD R10, R10, R17, R17.reuse ;  /* 0x000000110a0a7224 */ /* 0x101fe400078e0211 */
[----:B------:R-:W-:-:S02]  /*04d0*/  IMAD.MOV R3, RZ, RZ, -R17 ;  /* 0x000000ffff037224 */ /* 0x000fc400078e0a11 */
[----:B------:R-:W-:-:S03]  /*04e0*/  IMAD.IADD R12, R12, 0x1, R17 ;  /* 0x000000010c0c7824 */ /* 0x000fc600078e0211 */
[----:B------:R-:W-:-:S04]  /*04f0*/  LEA R3, R3, R10, 0x1 ;  /* 0x0000000a03037211 */ /* 0x000fc800078e08ff */
[----:B------:R-:W-:Y:S01]  /*0500*/  IADD3 R8, PT, PT, R8, R3, RZ ;  /* 0x0000000308087210 */ /* 0x000fe20007ffe0ff */
[----:B------:R-:W-:-:S04]  /*0510*/  IMAD R3, R12, R16, R9 ;  /* 0x000000100c037224 */ /* 0x000fc800078e0209 */
[----:B------:R-:W-:Y:S02]  /*0520*/  IMAD R11, R8, R16, R9 ;  /* 0x00000010080b7224 */ /* 0x000fe400078e0209 */
[--C-:B-1----:R-:W-:Y:S02]  /*0530*/  IMAD.WIDE R8, R3, 0x4, R14.reuse ;  /* 0x0000000403087825 */ /* 0x102fe400078e020e */
[----:B------:R-:W0:Y:S02]  /*0540*/  LDC R3, c[0x0][0x398] ;  /* 0x0000e600ff037b82 */ /* 0x000e240000000800 */
[----:B------:R-:W-:Y:S01]  /*0550*/  IMAD.WIDE R14, R11, 0x4, R14 ;  /* 0x000000040b0e7825 */ /* 0x000fe200078e020e */
[----:B------:R-:W2:Y:S05]  /*0560*/  LDG.E R0, desc[UR4][R8.64] ;  /* 0x0000000408007981 */ /* 0x000eaa000c1e1900 */
[----:B------:R-:W2:Y:S01]  /*0570*/  LDG.E R15, desc[UR4][R14.64] ;  /* 0x000000040e0f7981 */ /* 0x000ea2000c1e1900 */
[----:B------:R-:W-:Y:S01]  /*0580*/  BSSY.RECONVERGENT B0, `(.L_x_4) ;  /* 0x000000e000007945 */ /* 0x000fe20003800200 */
[----:B0-----:R-:W-:-:S04]  /*0590*/  FADD R3, R3, R3 ;  /* 0x0000000303037221 */ /* 0x001fc80000000000 */
        /* <DEDUP_REMOVED lines=9> */
[----:B------:R-:W-:-:S07]  /*0630*/  MOV R14, 0x650 ;  /* 0x00000650000e7802 */ /* 0x000fce0000000f00 */
[----:B------:R-:W-:Y:S05]  /*0640*/  CALL.REL.NOINC `($__internal_0_$__cuda_sm3x_div_rn_noftz_f32_slowpath) ;  /* 0x0000000000607944 */ /* 0x000fea0003c00000 */
[----:B------:R-:W-:-:S07]  /*0650*/  IMAD.MOV.U32 R12, RZ, RZ, R0 ;  /* 0x000000ffff0c7224 */ /* 0x000fce00078e0000 */
.L_x_5:
[----:B------:R-:W-:Y:S05]  /*0660*/  BSYNC.RECONVERGENT B0 ;  /* 0x0000000000007941 */ /* 0x000fea0003800200 */
.L_x_4:
[----:B------:R-:W0:Y:S01]  /*0670*/  LDC R3, c[0x0][0x380] ;  /* 0x0000e000ff037b82 */ /* 0x000e220000000800 */
[----:B------:R-:W1:Y:S07]  /*0680*/  LDCU UR6, c[0x0][0x38c] ;  /* 0x00007180ff0677ac */ /* 0x000e6e0008000800 */
[----:B------:R-:W2:Y:S08]  /*0690*/  LDC.64 R8, c[0x0][0x3a0] ;  /* 0x0000e800ff087b82 */ /* 0x000eb00000000a00 */
[----:B------:R-:W3:Y:S01]  /*06a0*/  LDC.64 R10, c[0x0][0x3b0] ;  /* 0x0000ec00ff0a7b82 */ /* 0x000ee20000000a00 */
[----:B0-----:R-:W-:-:S05]  /*06b0*/  IMAD.WIDE R4, R3, 0x4, R4 ;  /* 0x0000000403047825 */ /* 0x001fca00078e0204 */
[----:B------:R-:W4:Y:S01]  /*06c0*/  LDG.E R0, desc[UR4][R4.64] ;  /* 0x0000000404007981 */ /* 0x000f22000c1e1900 */
[----:B--2---:R-:W-:-:S05]  /*06d0*/  IMAD.WIDE R8, R6, 0x4, R8 ;  /* 0x0000000406087825 */ /* 0x004fca00078e0208 */
[----:B------:R-:W2:Y:S01]  /*06e0*/  LDG.E R3, desc[UR4][R8.64] ;  /* 0x0000000408037981 */ /* 0x000ea2000c1e1900 */
[----:B---3--:R-:W-:-:S05]  /*06f0*/  IMAD.WIDE R10, R6, 0x4, R10 ;  /* 0x00000004060a7825 */ /* 0x008fca00078e020a */
[----:B------:R-:W3:Y:S01]  /*0700*/  LDG.E R6, desc[UR4][R10.64] ;  /* 0x000000040a067981 */ /* 0x000ee2000c1e1900 */
[----:B----4-:R-:W-:-:S04]  /*0710*/  FMUL R0, R0, R7 ;  /* 0x0000000700007220 */ /* 0x010fc80000400000 */
[----:B--2---:R-:W-:-:S04]  /*0720*/  FFMA R7, R3, R2, R0 ;  /* 0x0000000203077223 */ /* 0x004fc80000000000 */
[----:B---3--:R-:W-:-:S04]  /*0730*/  FFMA R6, R6, R12, R7 ;  /* 0x0000000c06067223 */ /* 0x008fc80000000007 */
[----:B-1----:R-:W-:-:S05]  /*0740*/  FFMA R3, -R6, UR6, R3 ;  /* 0x0000000606037c23 */ /* 0x002fca0008000103 */
[----:B------:R-:W-:Y:S04]  /*0750*/  STG.E desc[UR4][R8.64], R3 ;  /* 0x0000000308007986 */ /* 0x000fe8000c101904 */
[----:B------:R-:W2:Y:S02]  /*0760*/  LDG.E R7, desc[UR4][R4.64] ;  /* 0x0000000404077981 */ /* 0x000ea4000c1e1900 */
[----:B--2---:R-:W-:-:S05]  /*0770*/  FFMA R7, -R6, UR6, R7 ;  /* 0x0000000606077c23 */ /* 0x004fca0008000107 */
[----:B------:R-:W-:Y:S04]  /*0780*/  STG.E desc[UR4][R4.64], R7 ;  /* 0x0000000704007986 */ /* 0x000fe8000c101904 */
[----:B------:R-:W2:Y:S02]  /*0790*/  LDG.E R13, desc[UR4][R10.64] ;  /* 0x000000040a0d7981 */ /* 0x000ea4000c1e1900 */
[----:B--2---:R-:W-:-:S05]  /*07a0*/  FFMA R13, -R6, UR6, R13 ;  /* 0x00000006060d7c23 */ /* 0x004fca000800010d */
[----:B------:R-:W-:Y:S01]  /*07b0*/  STG.E desc[UR4][R10.64], R13 ;  /* 0x0000000d0a007986 */ /* 0x000fe2000c101904 */
[----:B------:R-:W-:Y:S05]  /*07c0*/  EXIT ;  /* 0x000000000000794d */ /* 0x000fea0003800000 */
        .weak           $__internal_0_$__cuda_sm3x_div_rn_noftz_f32_slowpath
        .type           $__internal_0_$__cuda_sm3x_div_rn_noftz_f32_slowpath,@function
        .size           $__internal_0_$__cuda_sm3x_div_rn_noftz_f32_slowpath,(.L_x_18 - $__internal_0_$__cuda_sm3x_div_rn_noftz_f32_slowpath)
$__internal_0_$__cuda_sm3x_div_rn_noftz_f32_slowpath:
[----:B------:R-:W-:Y:S01]  /*07d0*/  SHF.R.U32.HI R13, RZ, 0x17, R3 ;  /* 0x00000017ff0d7819 */ /* 0x000fe20000011603 */
[----:B------:R-:W-:Y:S01]  /*07e0*/  BSSY.RECONVERGENT B1, `(.L_x_6) ;  /* 0x0000062000017945 */ /* 0x000fe20003800200 */
[----:B------:R-:W-:Y:S02]  /*07f0*/  SHF.R.U32.HI R11, RZ, 0x17, R0 ;  /* 0x00000017ff0b7819 */ /* 0x000fe40000011600 */
[----:B------:R-:W-:Y:S02]  /*0800*/  LOP3.LUT R13, R13, 0xff, RZ, 0xc0, !PT ;  /* 0x000000ff0d0d7812 */ /* 0x000fe400078ec0ff */
[----:B------:R-:W-:Y:S02]  /*0810*/  LOP3.LUT R15, R11, 0xff, RZ, 0xc0, !PT ;  /* 0x000000ff0b0f7812 */ /* 0x000fe400078ec0ff */
[----:B------:R-:W-:-:S03]  /*0820*/  IADD3 R17, PT, PT, R13, -0x1, RZ ;  /* 0xffffffff0d117810 */ /* 0x000fc60007ffe0ff */
[----:B------:R-:W-:Y:S01]  /*0830*/  VIADD R16, R15, 0xffffffff ;  /* 0xffffffff0f107836 */ /* 0x000fe20000000000 */
[----:B------:R-:W-:-:S04]  /*0840*/  ISETP.GT.U32.AND P0, PT, R17, 0xfd, PT ;  /* 0x000000fd1100780c */ /* 0x000fc80003f04070 */
[----:B------:R-:W-:-:S13]  /*0850*/  ISETP.GT.U32.OR P0, PT, R16, 0xfd, P0 ;  /* 0x000000fd1000780c */ /* 0x000fda0000704470 */
[----:B------:R-:W-:Y:S01]  /*0860*/  @!P0 MOV R11, RZ ;  /* 0x000000ff000b8202 */ /* 0x000fe20000000f00 */
[----:B------:R-:W-:Y:S06]  /*0870*/  @!P0 BRA `(.L_x_7) ;  /* 0x00000000005c8947 */ /* 0x000fec0003800000 */
[----:B------:R-:W-:Y:S02]  /*0880*/  FSETP.GTU.FTZ.AND P0, PT, |R0|, +INF , PT ;  /* 0x7f8000000000780b */ /* 0x000fe40003f1c200 */
[----:B------:R-:W-:-:S04]  /*0890*/  FSETP.GTU.FTZ.AND P1, PT, |R3|, +INF , PT ;  /* 0x7f8000000300780b */ /* 0x000fc80003f3c200 */
[----:B------:R-:W-:-:S13]  /*08a0*/  PLOP3.LUT P0, PT, P0, P1, PT, 0xf8, 0x8f ;  /* 0x00000000008f781c */ /* 0x000fda0000703f70 */
[----:B------:R-:W-:Y:S05]  /*08b0*/  @P0 BRA `(.L_x_8) ;  /* 0x00000004004c0947 */ /* 0x000fea0003800000 */
[----:B------:R-:W-:-:S13]  /*08c0*/  LOP3.LUT P0, RZ, R3, 0x7fffffff, R0, 0xc8, !PT ;  /* 0x7fffffff03ff7812 */ /* 0x000fda000780c800 */
[----:B------:R-:W-:Y:S05]  /*08d0*/  @!P0 BRA `(.L_x_9) ;  /* 0x00000004003c8947 */ /* 0x000fea0003800000 */
[C---:B------:R-:W-:Y:S02]  /*08e0*/  FSETP.NEU.FTZ.AND P2, PT, |R0|.reuse, +INF , PT ;  /* 0x7f8000000000780b */ /* 0x040fe40003f5d200 */
[----:B------:R-:W-:Y:S02]  /*08f0*/  FSETP.NEU.FTZ.AND P1, PT, |R3|, +INF , PT ;  /* 0x7f8000000300780b */ /* 0x000fe40003f3d200 */
[----:B------:R-:W-:-:S11]  /*0900*/  FSETP.NEU.FTZ.AND P0, PT, |R0|, +INF , PT ;  /* 0x7f8000000000780b */ /* 0x000fd60003f1d200 */
[----:B------:R-:W-:Y:S05]  /*0910*/  @!P1 BRA !P2, `(.L_x_9) ;  /* 0x00000004002c9947 */ /* 0x000fea0005000000 */
[----:B------:R-:W-:-:S04]  /*0920*/  LOP3.LUT P2, RZ, R0, 0x7fffffff, RZ, 0xc0, !PT ;  /* 0x7fffffff00ff7812 */ /* 0x000fc8000784c0ff */
[----:B------:R-:W-:-:S13]  /*0930*/  PLOP3.LUT P1, PT, P1, P2, PT, 0x2f, 0xf2 ;  /* 0x0000000000f2781c */ /* 0x000fda0000f24577 */
[----:B------:R-:W-:Y:S05]  /*0940*/  @P1 BRA `(.L_x_10) ;  /* 0x0000000400181947 */ /* 0x000fea0003800000 */
[----:B------:R-:W-:-:S04]  /*0950*/  LOP3.LUT P1, RZ, R3, 0x7fffffff, RZ, 0xc0, !PT ;  /* 0x7fffffff03ff7812 */ /* 0x000fc8000782c0ff */
[----:B------:R-:W-:-:S13]  /*0960*/  PLOP3.LUT P0, PT, P0, P1, PT, 0x2f, 0xf2 ;  /* 0x0000000000f2781c */ /* 0x000fda0000702577 */
[----:B------:R-:W-:Y:S05]  /*0970*/  @P0 BRA `(.L_x_11) ;  /* 0x0000000400000947 */ /* 0x000fea0003800000 */
[----:B------:R-:W-:Y:S02]  /*0980*/  ISETP.GE.AND P0, PT, R16, RZ, PT ;  /* 0x000000ff1000720c */ /* 0x000fe40003f06270 */
[----:B------:R-:W-:-:S11]  /*0990*/  ISETP.GE.AND P1, PT, R17, RZ, PT ;  /* 0x000000ff1100720c */ /* 0x000fd60003f26270 */
[----:B------:R-:W-:Y:S01]  /*09a0*/  @P0 IMAD.MOV.U32 R11, RZ, RZ, RZ ;  /* 0x000000ffff0b0224 */ /* 0x000fe200078e00ff */
[----:B------:R-:W-:Y:S01]  /*09b0*/  @!P0 MOV R11, 0xffffffc0 ;  /* 0xffffffc0000b8802 */ /* 0x000fe20000000f00 */
[----:B------:R-:W-:Y:S01]  /*09c0*/  @!P0 FFMA R0, R0, 1.84467440737095516160e+19, RZ ;  /* 0x5f80000000008823 */ /* 0x000fe200000000ff */
[----:B------:R-:W-:-:S03]  /*09d0*/  @!P1 FFMA R3, R3, 1.84467440737095516160e+19, RZ ;  /* 0x5f80000003039823 */ /* 0x000fc600000000ff */
[----:B------:R-:W-:-:S07]  /*09e0*/  @!P1 VIADD R11, R11, 0x40 ;  /* 0x000000400b0b9836 */ /* 0x000fce0000000000 */
.L_x_7:
[----:B------:R-:W-:Y:S01]  /*09f0*/  LEA R16, R13, 0xc0800000, 0x17 ;  /* 0xc08000000d107811 */ /* 0x000fe200078eb8ff */
[----:B------:R-:W-:Y:S01]  /*0a00*/  VIADD R15, R15, 0xffffff81 ;  /* 0xffffff810f0f7836 */ /* 0x000fe20000000000 */
[----:B------:R-:W-:Y:S02]  /*0a10*/  BSSY.RECONVERGENT B2, `(.L_x_12) ;  /* 0x0000035000027945 */ /* 0x000fe40003800200 */
[----:B------:R-:W-:Y:S01]  /*0a20*/  IADD3 R16, PT, PT, -R16, R3, RZ ;  /* 0x0000000310107210 */ /* 0x000fe20007ffe1ff */
[----:B------:R-:W-:-:S03]  /*0a30*/  IMAD R0, R15, -0x800000, R0 ;  /* 0xff8000000f007824 */ /* 0x000fc600078e0200 */
[----:B------:R0:W1:Y:S01]  /*0a40*/  MUFU.RCP R3, R16 ;  /* 0x0000001000037308 */ /* 0x0000620000001000 */
[----:B------:R-:W-:Y:S01]  /*0a50*/  FADD.FTZ R17, -R16, -RZ ;  /* 0x800000ff10117221 */ /* 0x000fe20000010100 */
[----:B0-----:R-:W-:-:S04]  /*0a60*/  IADD3 R16, PT, PT, R15, 0x7f, -R13 ;  /* 0x0000007f0f107810 */ /* 0x001fc80007ffe80d */
[----:B------:R-:W-:Y:S01]  /*0a70*/  IADD3 R16, PT, PT, R16, R11, RZ ;  /* 0x0000000b10107210 */ /* 0x000fe20007ffe0ff */
[----:B-1----:R-:W-:-:S04]  /*0a80*/  FFMA R18, R3, R17, 1 ;  /* 0x3f80000003127423 */ /* 0x002fc80000000011 */
[----:B------:R-:W-:-:S04]  /*0a90*/  FFMA R3, R3, R18, R3 ;  /* 0x0000001203037223 */ /* 0x000fc80000000003 */
[----:B------:R-:W-:-:S04]  /*0aa0*/  FFMA R18, R0, R3, RZ ;  /* 0x0000000300127223 */ /* 0x000fc800000000ff */
[----:B------:R-:W-:-:S04]  /*0ab0*/  FFMA R19, R17, R18, R0 ;  /* 0x0000001211137223 */ /* 0x000fc80000000000 */
[----:B------:R-:W-:-:S04]  /*0ac0*/  FFMA R18, R3, R19, R18 ;  /* 0x0000001303127223 */ /* 0x000fc80000000012 */
[----:B------:R-:W-:-:S04]  /*0ad0*/  FFMA R17, R17, R18, R0 ;  /* 0x0000001211117223 */ /* 0x000fc80000000000 */
[----:B------:R-:W-:-:S05]  /*0ae0*/  FFMA R0, R3, R17, R18 ;  /* 0x0000001103007223 */ /* 0x000fca0000000012 */
[----:B------:R-:W-:-:S04]  /*0af0*/  SHF.R.U32.HI R13, RZ, 0x17, R0 ;  /* 0x00000017ff0d7819 */ /* 0x000fc80000011600 */
[----:B------:R-:W-:-:S05]  /*0b00*/  LOP3.LUT R13, R13, 0xff, RZ, 0xc0, !PT ;  /* 0x000000ff0d0d7812 */ /* 0x000fca00078ec0ff */
[----:B------:R-:W-:-:S05]  /*0b10*/  IMAD.IADD R15, R13, 0x1, R16 ;  /* 0x000000010d0f7824 */ /* 0x000fca00078e0210 */
[----:B------:R-:W-:-:S04]  /*0b20*/  IADD3 R11, PT, PT, R15, -0x1, RZ ;  /* 0xffffffff0f0b7810 */ /* 0x000fc80007ffe0ff */
[----:B------:R-:W-:-:S13]  /*0b30*/  ISETP.GE.U32.AND P0, PT, R11, 0xfe, PT ;  /* 0x000000fe0b00780c */ /* 0x000fda0003f06070 */
[----:B------:R-:W-:Y:S05]  /*0b40*/  @!P0 BRA `(.L_x_13) ;  /* 0x0000000000808947 */ /* 0x000fea0003800000 */
[----:B------:R-:W-:-:S13]  /*0b50*/  ISETP.GT.AND P0, PT, R15, 0xfe, PT ;  /* 0x000000fe0f00780c */ /* 0x000fda0003f04270 */
[----:B------:R-:W-:Y:S05]  /*0b60*/  @P0 BRA `(.L_x_14) ;  /* 0x00000000006c0947 */ /* 0x000fea0003800000 */
[----:B------:R-:W-:-:S13]  /*0b70*/  ISETP.GE.AND P0, PT, R15, 0x1, PT ;  /* 0x000000010f00780c */ /* 0x000fda0003f06270 */
[----:B------:R-:W-:Y:S05]  /*0b80*/  @P0 BRA `(.L_x_15) ;  /* 0x0000000000740947 */ /* 0x000fea0003800000 */
[----:B------:R-:W-:Y:S02]  /*0b90*/  ISETP.GE.AND P0, PT, R15, -0x18, PT ;  /* 0xffffffe80f00780c */ /* 0x000fe40003f06270 */
[----:B------:R-:W-:-:S11]  /*0ba0*/  LOP3.LUT R0, R0, 0x80000000, RZ, 0xc0, !PT ;  /* 0x8000000000007812 */ /* 0x000fd600078ec0ff */
[----:B------:R-:W-:Y:S05]  /*0bb0*/  @!P0 BRA `(.L_x_15) ;  /* 0x0000000000688947 */ /* 0x000fea0003800000 */
[CCC-:B------:R-:W-:Y:S01]  /*0bc0*/  FFMA.RZ R11, R3.reuse, R17.reuse, R18.reuse ;  /* 0x00000011030b7223 */ /* 0x1c0fe2000000c012 */
[-CC-:B------:R-:W-:Y:S01]  /*0bd0*/  FFMA.RM R16, R3, R17.reuse, R18.reuse ;  /* 0x0000001103107223 */ /* 0x180fe20000004012 */
[C---:B------:R-:W-:Y:S02]  /*0be0*/  ISETP.NE.AND P2, PT, R15.reuse, RZ, PT ;  /* 0x000000ff0f00720c */ /* 0x040fe40003f45270 */
[----:B------:R-:W-:Y:S02]  /*0bf0*/  ISETP.NE.AND P1, PT, R15, RZ, PT ;  /* 0x000000ff0f00720c */ /* 0x000fe40003f25270 */
[----:B------:R-:W-:Y:S01]  /*0c00*/  LOP3.LUT R13, R11, 0x7fffff, RZ, 0xc0, !PT ;  /* 0x007fffff0b0d7812 */ /* 0x000fe200078ec0ff */
[----:B------:R-:W-:Y:S01]  /*0c10*/  FFMA.RP R11, R3, R17, R18 ;  /* 0x00000011030b7223 */ /* 0x000fe20000008012 */
[C---:B------:R-:W-:Y:S01]  /*0c20*/  VIADD R18, R15.reuse, 0x20 ;  /* 0x000000200f127836 */ /* 0x040fe20000000000 */
[----:B------:R-:W-:Y:S02]  /*0c30*/  IADD3 R3, PT, PT, -R15, RZ, RZ ;  /* 0x000000ff0f037210 */ /* 0x000fe40007ffe1ff */
[----:B------:R-:W-:-:S02]  /*0c40*/  LOP3.LUT R13, R13, 0x800000, RZ, 0xfc, !PT ;  /* 0x008000000d0d7812 */ /* 0x000fc400078efcff */
[----:B------:R-:W-:Y:S02]  /*0c50*/  FSETP.NEU.FTZ.AND P0, PT, R11, R16, PT ;  /* 0x000000100b00720b */ /* 0x000fe40003f1d000 */
[----:B------:R-:W-:Y:S02]  /*0c60*/  SHF.L.U32 R18, R13, R18, RZ ;  /* 0x000000120d127219 */ /* 0x000fe400000006ff */
[----:B------:R-:W-:Y:S02]  /*0c70*/  SEL R16, R3, RZ, P2 ;  /* 0x000000ff03107207 */ /* 0x000fe40001000000 */
[----:B------:R-:W-:Y:S02]  /*0c80*/  ISETP.NE.AND P1, PT, R18, RZ, P1 ;  /* 0x000000ff1200720c */ /* 0x000fe40000f25270 */
[----:B------:R-:W-:Y:S02]  /*0c90*/  SHF.R.U32.HI R16, RZ, R16, R13 ;  /* 0x00000010ff107219 */ /* 0x000fe4000001160d */
[----:B------:R-:W-:-:S02]  /*0ca0*/  PLOP3.LUT P0, PT, P0, P1, PT, 0xf8, 0x8f ;  /* 0x00000000008f781c */ /* 0x000fc40000703f70 */
[----:B------:R-:W-:Y:S02]  /*0cb0*/  SHF.R.U32.HI R18, RZ, 0x1, R16 ;  /* 0x00000001ff127819 */ /* 0x000fe40000011610 */
[----:B------:R-:W-:-:S04]  /*0cc0*/  SEL R3, RZ, 0x1, !P0 ;  /* 0x00000001ff037807 */ /* 0x000fc80004000000 */
[----:B------:R-:W-:-:S04]  /*0cd0*/  LOP3.LUT R3, R3, 0x1, R18, 0xf8, !PT ;  /* 0x0000000103037812 */ /* 0x000fc800078ef812 */
[----:B------:R-:W-:-:S05]  /*0ce0*/  LOP3.LUT R3, R3, R16, RZ, 0xc0, !PT ;  /* 0x0000001003037212 */ /* 0x000fca00078ec0ff */
[----:B------:R-:W-:-:S05]  /*0cf0*/  IMAD.IADD R3, R18, 0x1, R3 ;  /* 0x0000000112037824 */ /* 0x000fca00078e0203 */
[----:B------:R-:W-:Y:S01]  /*0d00*/  LOP3.LUT R0, R3, R0, RZ, 0xfc, !PT ;  /* 0x0000000003007212 */ /* 0x000fe200078efcff */
[----:B------:R-:W-:Y:S06]  /*0d10*/  BRA `(.L_x_15) ;  /* 0x0000000000107947 */ /* 0x000fec0003800000 */
.L_x_14:
[----:B------:R-:W-:-:S04]  /*0d20*/  LOP3.LUT R0, R0, 0x80000000, RZ, 0xc0, !PT ;  /* 0x8000000000007812 */ /* 0x000fc800078ec0ff */
[----:B------:R-:W-:Y:S01]  /*0d30*/  LOP3.LUT R0, R0, 0x7f800000, RZ, 0xfc, !PT ;  /* 0x7f80000000007812 */ /* 0x000fe200078efcff */
[----:B------:R-:W-:Y:S06]  /*0d40*/  BRA `(.L_x_15) ;  /* 0x0000000000047947 */ /* 0x000fec0003800000 */
.L_x_13:
[----:B------:R-:W-:-:S07]  /*0d50*/  LEA R0, R16, R0, 0x17 ;  /* 0x0000000010007211 */ /* 0x000fce00078eb8ff */
.L_x_15:
[----:B------:R-:W-:Y:S05]  /*0d60*/  BSYNC.RECONVERGENT B2 ;  /* 0x0000000000027941 */ /* 0x000fea0003800200 */
.L_x_12:
[----:B------:R-:W-:Y:S05]  /*0d70*/  BRA `(.L_x_16) ;  /* 0x0000000000207947 */ /* 0x000fea0003800000 */
.L_x_11:
[----:B------:R-:W-:-:S04]  /*0d80*/  LOP3.LUT R0, R3, 0x80000000, R0, 0x48, !PT ;  /* 0x8000000003007812 */ /* 0x000fc800078e4800 */
[----:B------:R-:W-:Y:S01]  /*0d90*/  LOP3.LUT R0, R0, 0x7f800000, RZ, 0xfc, !PT ;  /* 0x7f80000000007812 */ /* 0x000fe200078efcff */
[----:B------:R-:W-:Y:S06]  /*0da0*/  BRA `(.L_x_16) ;  /* 0x0000000000147947 */ /* 0x000fec0003800000 */
.L_x_10:
[----:B------:R-:W-:Y:S01]  /*0db0*/  LOP3.LUT R0, R3, 0x80000000, R0, 0x48, !PT ;  /* 0x8000000003007812 */ /* 0x000fe200078e4800 */
[----:B------:R-:W-:Y:S06]  /*0dc0*/  BRA `(.L_x_16) ;  /* 0x00000000000c7947 */ /* 0x000fec0003800000 */
.L_x_9:
[----:B------:R-:W0:Y:S01]  /*0dd0*/  MUFU.RSQ R0, -QNAN ;  /* 0xffc0000000007908 */ /* 0x000e220000001400 */
[----:B------:R-:W-:Y:S05]  /*0de0*/  BRA `(.L_x_16) ;  /* 0x0000000000047947 */ /* 0x000fea0003800000 */
.L_x_8:
[----:B------:R-:W-:-:S07]  /*0df0*/  FADD.FTZ R0, R0, R3 ;  /* 0x0000000300007221 */ /* 0x000fce0000010000 */
.L_x_16:
[----:B------:R-:W-:Y:S05]  /*0e00*/  BSYNC.RECONVERGENT B1 ;  /* 0x0000000000017941 */ /* 0x000fea0003800200 */
.L_x_6:
[----:B------:R-:W-:-:S04]  /*0e10*/  HFMA2 R15, -RZ, RZ, 0, 0 ;  /* 0x00000000ff0f7431 */ /* 0x000fc800000001ff */
[----:B0-----:R-:W-:Y:S05]  /*0e20*/  RET.REL.NODEC R14 `(_Z5euleriiiffffPfS_S_) ;  /* 0xfffffff00e747950 */ /* 0x001fea0003c3ffff */
.L_x_17:
[----:B------:R-:W-:-:S00]  /*0e30*/  BRA `(.L_x_17) ;  /* 0xfffffffc00fc7947 */ /* 0x000fc0000383ffff */
[----:B------:R-:W-:-:S00]  /*0e40*/  NOP ;  /* 0x0000000000007918 */ /* 0x000fc00000000000 */
        /* <DEDUP_REMOVED lines=11> */
.L_x_18:


//--------------------- .nv.shared.reserved.0     --------------------------
	.section	.nv.shared.reserved.0,"aw",@nobits
	.weak		__nv_reservedSMEM_offset_0_alias
	.size		__nv_reservedSMEM_offset_0_alias, 0, 64
	.other		__nv_reservedSMEM_offset_0_alias,@"STO_CUDA_RESERVED_SHARED STV_DEFAULT"
__nv_reservedSMEM_offset_0_alias:
	.zero		0
	.zero		64


//--------------------- .nv.constant0._Z5euleriiiffffPfS_S_ --------------------------
	.section	.nv.constant0._Z5euleriiiffffPfS_S_,"a",@progbits
	.sectionflags	@""
	.align	4
.nv.constant0._Z5euleriiiffffPfS_S_:
	.zero		952


//--------------------- SYMBOLS --------------------------

	.type		.nv.reservedSmem.offset0,@object
	.size		.nv.reservedSmem.offset0,0x4
